//
// Generated by NVIDIA NVVM Compiler
//
// Compiler Build ID: CL-36424714
// Cuda compilation tools, release 13.0, V13.0.88
// Based on NVVM 20.0.0
//

.version 9.0
.target sm_100
.address_size 64

	// .globl	_Z23Reduction_Parallel_ScanPiS_i
// share has been demoted

.visible .entry _Z23Reduction_Parallel_ScanPiS_i(
	.param .u64 .ptr .align 1 _Z23Reduction_Parallel_ScanPiS_i_param_0,
	.param .u64 .ptr .align 1 _Z23Reduction_Parallel_ScanPiS_i_param_1,
	.param .u32 _Z23Reduction_Parallel_ScanPiS_i_param_2
)
{
	.reg .pred 	%p<11>;
	.reg .b32 	%r<80>;
	.reg .b64 	%rd<18>;
	// demoted variable
	.shared .align 4 .b8 share[80];
	ld.param.u64 	%rd9, [_Z23Reduction_Parallel_ScanPiS_i_param_0];
	ld.param.u64 	%rd8, [_Z23Reduction_Parallel_ScanPiS_i_param_1];
	ld.param.u32 	%r26, [_Z23Reduction_Parallel_ScanPiS_i_param_2];
	cvta.to.global.u64 	%rd1, %rd9;
	shl.b32 	%r1, %r26, 1;
	setp.eq.s32 	%p1, %r26, 0;
	@%p1 bra 	$L__BB0_11;
	max.u32 	%r2, %r1, 1;
	and.b32  	%r3, %r2, 3;
	setp.lt.u32 	%p2, %r1, 4;
	mov.b32 	%r73, 0;
	@%p2 bra 	$L__BB0_4;
	and.b32  	%r73, %r2, -4;
	neg.s32 	%r77, %r73;
	mov.u32 	%r29, share;
	add.s32 	%r76, %r29, 8;
	add.s64 	%rd17, %rd1, 8;
$L__BB0_3:
	ld.global.u32 	%r30, [%rd17+-8];
	st.shared.u32 	[%r76+-8], %r30;
	ld.global.u32 	%r31, [%rd17+-4];
	st.shared.u32 	[%r76+-4], %r31;
	ld.global.u32 	%r32, [%rd17];
	st.shared.u32 	[%r76], %r32;
	ld.global.u32 	%r33, [%rd17+4];
	st.shared.u32 	[%r76+4], %r33;
	add.s32 	%r77, %r77, 4;
	add.s64 	%rd17, %rd17, 16;
	add.s32 	%r76, %r76, 16;
	setp.eq.s32 	%p3, %r77, 0;
	@%p3 bra 	$L__BB0_4;
	bra.uni 	$L__BB0_3;
$L__BB0_4:
	setp.eq.s32 	%p4, %r3, 0;
	@%p4 bra 	$L__BB0_7;
	shl.b32 	%r34, %r73, 2;
	mov.u32 	%r35, share;
	add.s32 	%r75, %r35, %r34;
	mul.wide.u32 	%rd10, %r73, 4;
	add.s64 	%rd16, %rd1, %rd10;
	neg.s32 	%r74, %r3;
$L__BB0_6:
	.pragma "nounroll";
	ld.global.u32 	%r36, [%rd16];
	st.shared.u32 	[%r75], %r36;
	add.s32 	%r75, %r75, 4;
	add.s64 	%rd16, %rd16, 4;
	add.s32 	%r74, %r74, 1;
	setp.ne.s32 	%p5, %r74, 0;
	@%p5 bra 	$L__BB0_6;
$L__BB0_7:
	mov.u32 	%r38, %tid.x;
	shl.b32 	%r39, %r38, 1;
	add.s32 	%r13, %r39, 2;
	mov.b32 	%r78, 1;
	mov.u32 	%r43, share;
$L__BB0_8:
	mul.lo.s32 	%r19, %r13, %r78;
	add.s32 	%r40, %r19, -1;
	setp.ge.s32 	%p6, %r40, %r1;
	@%p6 bra 	$L__BB0_10;
	sub.s32 	%r41, %r19, %r78;
	shl.b32 	%r42, %r41, 2;
	add.s32 	%r44, %r43, %r42;
	ld.shared.u32 	%r45, [%r44+-4];
	shl.b32 	%r46, %r78, 2;
	add.s32 	%r47, %r44, %r46;
	ld.shared.u32 	%r48, [%r47+-4];
	add.s32 	%r49, %r48, %r45;
	st.shared.u32 	[%r47+-4], %r49;
$L__BB0_10:
	bar.sync 	0;
	shl.b32 	%r78, %r78, 1;
	setp.le.u32 	%p7, %r78, %r26;
	@%p7 bra 	$L__BB0_8;
$L__BB0_11:
	setp.lt.u32 	%p8, %r26, 2;
	@%p8 bra 	$L__BB0_16;
	shr.u32 	%r50, %r26, 31;
	add.s32 	%r51, %r26, %r50;
	shr.s32 	%r79, %r51, 1;
	mov.u32 	%r52, %tid.x;
	shl.b32 	%r53, %r52, 1;
	add.s32 	%r22, %r53, 2;
	mov.u32 	%r57, share;
$L__BB0_13:
	bar.sync 	0;
	mul.lo.s32 	%r24, %r22, %r79;
	add.s32 	%r54, %r24, %r79;
	add.s32 	%r55, %r54, -1;
	setp.ge.u32 	%p9, %r55, %r1;
	@%p9 bra 	$L__BB0_15;
	shl.b32 	%r56, %r24, 2;
	add.s32 	%r58, %r57, %r56;
	ld.shared.u32 	%r59, [%r58+-4];
	shl.b32 	%r60, %r79, 2;
	add.s32 	%r61, %r58, %r60;
	ld.shared.u32 	%r62, [%r61+-4];
	add.s32 	%r63, %r62, %r59;
	st.shared.u32 	[%r61+-4], %r63;
$L__BB0_15:
	shr.u32 	%r25, %r79, 1;
	setp.gt.u32 	%p10, %r79, 1;
	mov.u32 	%r79, %r25;
	@%p10 bra 	$L__BB0_13;
$L__BB0_16:
	cvta.to.global.u64 	%rd11, %rd8;
	bar.sync 	0;
	mov.u32 	%r64, %tid.x;
	shl.b32 	%r65, %r64, 2;
	mov.u32 	%r66, share;
	add.s32 	%r67, %r66, %r65;
	ld.shared.u32 	%r68, [%r67];
	mul.wide.u32 	%rd12, %r64, 4;
	add.s64 	%rd13, %rd11, %rd12;
	st.global.u32 	[%rd13], %r68;
	add.s32 	%r69, %r26, %r64;
	shl.b32 	%r70, %r26, 2;
	add.s32 	%r71, %r67, %r70;
	ld.shared.u32 	%r72, [%r71];
	mul.wide.u32 	%rd14, %r69, 4;
	add.s64 	%rd15, %rd11, %rd14;
	st.global.u32 	[%rd15], %r72;
	ret;

}


// ===== COMPILED SASS (sm_100) =====

	.target	sm_100

	.elftype	@"ET_EXEC"


//--------------------- .note.nv.tkinfo           --------------------------
	.section	.note.nv.tkinfo,"",@"SHT_NOTE"
	.sectionflags	@"SHF_NOTE_NV_TKINFO"
	.tkinfo
        /*0018*/ 	.word	0x00000002
        /*0030*/ 	.string	""
        /*0030*/ 	.string	"ptxas"
        /*0030*/ 	.string	"Cuda compilation tools, release 13.0, V13.0.88"
        /*0030*/ 	.string	"Build cuda_13.0.r13.0/compiler.36424714_0"
        /*0030*/ 	.string	"-arch sm_100 -m 64 "



//--------------------- .note.nv.cuinfo           --------------------------
	.section	.note.nv.cuinfo,"",@"SHT_NOTE"
	.sectionflags	@"SHF_NOTE_NV_CUINFO"
        /*0018*/ 	.short	0x0002
        /*001a*/ 	.short	0x0064
        /*001c*/ 	.short	0x0082
	.zero		2


//--------------------- .nv.info                  --------------------------
	.section	.nv.info,"",@"SHT_CUDA_INFO"
	.align	4


	//----- nvinfo : EIATTR_REGCOUNT
	.align		4
        /*0000*/ 	.byte	0x04, 0x2f
        /*0002*/ 	.short	(.L_1 - .L_0)
	.align		4
.L_0:
        /*0004*/ 	.word	index@(_Z23Reduction_Parallel_ScanPiS_i)
        /*0008*/ 	.word	0x00000010


	//----- nvinfo : EIATTR_FRAME_SIZE
	.align		4
.L_1:
        /*000c*/ 	.byte	0x04, 0x11
        /*000e*/ 	.short	(.L_3 - .L_2)
	.align		4
.L_2:
        /*0010*/ 	.word	index@(_Z23Reduction_Parallel_ScanPiS_i)
        /*0014*/ 	.word	0x00000000


	//----- nvinfo : EIATTR_MIN_STACK_SIZE
	.align		4
.L_3:
        /*0018*/ 	.byte	0x04, 0x12
        /*001a*/ 	.short	(.L_5 - .L_4)
	.align		4
.L_4:
        /*001c*/ 	.word	index@(_Z23Reduction_Parallel_ScanPiS_i)
        /*0020*/ 	.word	0x00000000
.L_5:


//--------------------- .nv.compat                --------------------------
	.section	.nv.compat,"",@"SHT_CUDA_COMPAT_INFO"
	.align	4
        /*0000*/ 	.byte	0x02, 0x09, 0x00, 0x00, 0x02, 0x02, 0x01, 0x00, 0x02, 0x05, 0x05, 0x00, 0x03, 0x07, 0x01, 0x01
        /*0010*/ 	.byte	0x02, 0x03, 0x00, 0x00, 0x02, 0x06, 0x01, 0x00, 0x04, 0x0b, 0x08, 0x00, 0x09, 0x00, 0x00, 0x00
        /*0020*/ 	.byte	0x00, 0x00, 0x00, 0x00


//--------------------- .nv.info._Z23Reduction_Parallel_ScanPiS_i --------------------------
	.section	.nv.info._Z23Reduction_Parallel_ScanPiS_i,"",@"SHT_CUDA_INFO"
	.sectionflags	@""
	.align	4


	//----- nvinfo : EIATTR_CUDA_API_VERSION
	.align		4
        /*0000*/ 	.byte	0x04, 0x37
        /*0002*/ 	.short	(.L_7 - .L_6)
.L_6:
        /*0004*/ 	.word	0x00000082


	//----- nvinfo : EIATTR_KPARAM_INFO
	.align		4
.L_7:
        /*0008*/ 	.byte	0x04, 0x17
        /*000a*/ 	.short	(.L_9 - .L_8)
.L_8:
        /*000c*/ 	.word	0x00000000
        /*0010*/ 	.short	0x0002
        /*0012*/ 	.short	0x0010
        /*0014*/ 	.byte	0x00, 0xf0, 0x11, 0x00


	//----- nvinfo : EIATTR_KPARAM_INFO
	.align		4
.L_9:
        /*0018*/ 	.byte	0x04, 0x17
        /*001a*/ 	.short	(.L_11 - .L_10)
.L_10:
        /*001c*/ 	.word	0x00000000
        /*0020*/ 	.short	0x0001
        /*0022*/ 	.short	0x0008
        /*0024*/ 	.byte	0x00, 0xf5, 0x21, 0x00


	//----- nvinfo : EIATTR_KPARAM_INFO
	.align		4
.L_11:
        /*0028*/ 	.byte	0x04, 0x17
        /*002a*/ 	.short	(.L_13 - .L_12)
.L_12:
        /*002c*/ 	.word	0x00000000
        /*0030*/ 	.short	0x0000
        /*0032*/ 	.short	0x0000
        /*0034*/ 	.byte	0x00, 0xf5, 0x21, 0x00


	//----- nvinfo : EIATTR_SPARSE_MMA_MASK
	.align		4
.L_13:
        /*0038*/ 	.byte	0x03, 0x50
        /*003a*/ 	.short	0x0000


	//----- nvinfo : EIATTR_MAXREG_COUNT
	.align		4
        /*003c*/ 	.byte	0x03, 0x1b
        /*003e*/ 	.short	0x00ff


	//----- nvinfo : EIATTR_NUM_BARRIERS
	.align		4
        /*0040*/ 	.byte	0x02, 0x4c
        /*0042*/ 	.byte	0x01
	.zero		1


	//----- nvinfo : EIATTR_MERCURY_ISA_VERSION
	.align		4
        /*0044*/ 	.byte	0x03, 0x5f
        /*0046*/ 	.short	0x0101


	//----- nvinfo : EIATTR_VRC_CTA_INIT_COUNT
	.align		4
        /*0048*/ 	.byte	0x02, 0x4a
	.zero		1
	.zero		1


	//----- nvinfo : EIATTR_EXIT_INSTR_OFFSETS
	.align		4
        /*004c*/ 	.byte	0x04, 0x1c
        /*004e*/ 	.short	(.L_15 - .L_14)


	//   ....[0]....
.L_14:
        /*0050*/ 	.word	0x00000750


	//----- nvinfo : EIATTR_CBANK_PARAM_SIZE
	.align		4
.L_15:
        /*0054*/ 	.byte	0x03, 0x19
        /*0056*/ 	.short	0x0014


	//----- nvinfo : EIATTR_PARAM_CBANK
	.align		4
        /*0058*/ 	.byte	0x04, 0x0a
        /*005a*/ 	.short	(.L_17 - .L_16)
	.align		4
.L_16:
        /*005c*/ 	.word	index@(.nv.constant0._Z23Reduction_Parallel_ScanPiS_i)
        /*0060*/ 	.short	0x0380
        /*0062*/ 	.short	0x0014


	//----- nvinfo : EIATTR_SW_WAR
	.align		4
.L_17:
        /*0064*/ 	.byte	0x04, 0x36
        /*0066*/ 	.short	(.L_19 - .L_18)
.L_18:
        /*0068*/ 	.word	0x00000008
.L_19:


//--------------------- .nv.callgraph             --------------------------
	.section	.nv.callgraph,"",@"SHT_CUDA_CALLGRAPH"
	.align	4
	.sectionentsize	8
	.align		4
        /*0000*/ 	.word	0x00000000
	.align		4
        /*0004*/ 	.word	0xffffffff
	.align		4
        /*0008*/ 	.word	0x00000000
	.align		4
        /*000c*/ 	.word	0xfffffffe
	.align		4
        /*0010*/ 	.word	0x00000000
	.align		4
        /*0014*/ 	.word	0xfffffffd
	.align		4
        /*0018*/ 	.word	0x00000000
	.align		4
        /*001c*/ 	.word	0xfffffffc


//--------------------- .text._Z23Reduction_Parallel_ScanPiS_i --------------------------
	.section	.text._Z23Reduction_Parallel_ScanPiS_i,"ax",@progbits
	.align	128
        .global         _Z23Reduction_Parallel_ScanPiS_i
        .type           _Z23Reduction_Parallel_ScanPiS_i,@function
        .size           _Z23Reduction_Parallel_ScanPiS_i,(.L_x_9 - _Z23Reduction_Parallel_ScanPiS_i)
        .other          _Z23Reduction_Parallel_ScanPiS_i,@"STO_CUDA_ENTRY STV_DEFAULT"
_Z23Reduction_Parallel_ScanPiS_i:
.text._Z23Reduction_Parallel_ScanPiS_i:
[----:B------:R-:W-:Y:S01]  /*0000*/  LDC R1, c[0x0][0x37c] ;  /* 0x0000df00ff017b82 */ /* 0x000fe20000000800 */
[----:B------:R-:W0:Y:S01]  /*0010*/  LDCU UR4, c[0x0][0x390] ;  /* 0x00007200ff0477ac */ /* 0x000e220008000800 */
[----:B------:R-:W1:Y:S01]  /*0020*/  LDCU.64 UR16, c[0x0][0x358] ;  /* 0x00006b00ff1077ac */ /* 0x000e620008000a00 */
[----:B0-----:R-:W-:Y:S02]  /*0030*/  UISETP.NE.AND UP0, UPT, UR4, URZ, UPT ;  /* 0x000000ff0400728c */ /* 0x001fe4000bf05270 */
[----:B------:R-:W-:-:S07]  /*0040*/  USHF.L.U32 UR14, UR4, 0x1, URZ ;  /* 0x00000001040e7899 */ /* 0x000fce00080006ff */
[----:B-1----:R-:W-:Y:S05]  /*0050*/  BRA.U !UP0, `(.L_x_0) ;  /* 0x0000000508207547 */ /* 0x002fea000b800000 */
[----:B------:R-:W0:Y:S01]  /*0060*/  S2UR UR6, SR_CgaCtaId ;  /* 0x00000000000679c3 */ /* 0x000e220000008800 */
[----:B------:R-:W1:Y:S01]  /*0070*/  S2R R0, SR_TID.X ;  /* 0x0000000000007919 */ /* 0x000e620000002100 */
[----:B------:R-:W-:Y:S02]  /*0080*/  UISETP.GE.U32.AND UP1, UPT, UR14, 0x4, UPT ;  /* 0x000000040e00788c */ /* 0x000fe4000bf26070 */
[----:B------:R-:W-:Y:S01]  /*0090*/  UISETP.LT.U32.AND UP0, UPT, UR14, 0x1, UPT ;  /* 0x000000010e00788c */ /* 0x000fe2000bf01070 */
[----:B------:R-:W-:Y:S01]  /*00a0*/  UMOV UR4, 0x400 ;  /* 0x0000040000047882 */ /* 0x000fe20000000000 */
[----:B------:R-:W2:Y:S02]  /*00b0*/  LDCU UR13, c[0x0][0x390] ;  /* 0x00007200ff0d77ac */ /* 0x000ea40008000800 */
[----:B------:R-:W-:-:S04]  /*00c0*/  USEL UR5, UR14, 0x1, !UP0 ;  /* 0x000000010e057887 */ /* 0x000fc8000c000000 */
[----:B------:R-:W-:-:S04]  /*00d0*/  ULOP3.LUT UR8, UR5, 0x3, URZ, 0xc0, !UPT ;  /* 0x0000000305087892 */ /* 0x000fc8000f8ec0ff */
[----:B------:R-:W-:Y:S02]  /*00e0*/  UISETP.NE.AND UP0, UPT, UR8, URZ, UPT ;  /* 0x000000ff0800728c */ /* 0x000fe4000bf05270 */
[----:B0-----:R-:W-:-:S03]  /*00f0*/  ULEA UR12, UR6, UR4, 0x18 ;  /* 0x00000004060c7291 */ /* 0x001fc6000f8ec0ff */
[----:B------:R-:W-:Y:S01]  /*0100*/  UMOV UR4, URZ ;  /* 0x000000ff00047c82 */ /* 0x000fe20008000000 */
[----:B--2---:R-:W-:Y:S08]  /*0110*/  BRA.U !UP1, `(.L_x_1) ;  /* 0x0000000109647547 */ /* 0x004ff0000b800000 */
[----:B------:R-:W0:Y:S01]  /*0120*/  S2UR UR6, SR_CgaCtaId ;  /* 0x00000000000679c3 */ /* 0x000e220000008800 */
[----:B------:R-:W2:Y:S01]  /*0130*/  LDCU.64 UR10, c[0x0][0x380] ;  /* 0x00007000ff0a77ac */ /* 0x000ea20008000a00 */
[----:B------:R-:W-:-:S03]  /*0140*/  ULOP3.LUT UR4, UR5, 0xfffffffc, URZ, 0xc0, !UPT ;  /* 0xfffffffc05047892 */ /* 0x000fc6000f8ec0ff */
[----:B------:R-:W-:Y:S01]  /*0150*/  UMOV UR5, 0x400 ;  /* 0x0000040000057882 */ /* 0x000fe20000000000 */
[----:B------:R-:W-:Y:S02]  /*0160*/  UIADD3 UR9, UPT, UPT, -UR4, URZ, URZ ;  /* 0x000000ff04097290 */ /* 0x000fe4000fffe1ff */
[----:B--2---:R-:W-:Y:S02]  /*0170*/  UIADD3 UR7, UP1, UPT, UR10, 0x8, URZ ;  /* 0x000000080a077890 */ /* 0x004fe4000ff3e0ff */
[----:B0-----:R-:W-:-:S04]  /*0180*/  ULEA UR5, UR6, UR5, 0x18 ;  /* 0x0000000506057291 */ /* 0x001fc8000f8ec0ff */
[----:B------:R-:W-:Y:S01]  /*0190*/  IMAD.U32 R8, RZ, RZ, UR7 ;  /* 0x00000007ff087e24 */ /* 0x000fe2000f8e00ff */
[----:B------:R-:W-:Y:S02]  /*01a0*/  UIADD3.X UR6, UPT, UPT, URZ, UR11, URZ, UP1, !UPT ;  /* 0x0000000bff067290 */ /* 0x000fe40008ffe4ff */
[----:B------:R-:W-:-:S04]  /*01b0*/  UIADD3 UR5, UPT, UPT, UR5, 0x8, URZ ;  /* 0x0000000805057890 */ /* 0x000fc8000fffe0ff */
[----:B------:R-:W-:-:S08]  /*01c0*/  IMAD.U32 R9, RZ, RZ, UR6 ;  /* 0x00000006ff097e24 */ /* 0x000fd0000f8e00ff */
.L_x_2:
[----:B------:R-:W-:Y:S01]  /*01d0*/  IMAD.MOV.U32 R2, RZ, RZ, R8 ;  /* 0x000000ffff027224 */ /* 0x000fe200078e0008 */
[----:B------:R-:W-:-:S05]  /*01e0*/  MOV R3, R9 ;  /* 0x0000000900037202 */ /* 0x000fca0000000f00 */
[----:B0-----:R-:W2:Y:S04]  /*01f0*/  LDG.E R4, desc[UR16][R2.64+-0x8] ;  /* 0xfffff81002047981 */ /* 0x001ea8000c1e1900 */
[----:B------:R-:W2:Y:S04]  /*0200*/  LDG.E R5, desc[UR16][R2.64+-0x4] ;  /* 0xfffffc1002057981 */ /* 0x000ea8000c1e1900 */
[----:B------:R-:W3:Y:S04]  /*0210*/  LDG.E R6, desc[UR16][R2.64] ;  /* 0x0000001002067981 */ /* 0x000ee8000c1e1900 */
[----:B------:R-:W3:Y:S01]  /*0220*/  LDG.E R7, desc[UR16][R2.64+0x4] ;  /* 0x0000041002077981 */ /* 0x000ee2000c1e1900 */
[----:B------:R-:W-:Y:S01]  /*0230*/  UIADD3 UR9, UPT, UPT, UR9, 0x4, URZ ;  /* 0x0000000409097890 */ /* 0x000fe2000fffe0ff */
[----:B------:R-:W-:-:S03]  /*0240*/  IADD3 R8, P0, PT, R2, 0x10, RZ ;  /* 0x0000001002087810 */ /* 0x000fc60007f1e0ff */
[----:B------:R-:W-:Y:S02]  /*0250*/  UISETP.NE.AND UP1, UPT, UR9, URZ, UPT ;  /* 0x000000ff0900728c */ /* 0x000fe4000bf25270 */
[----:B------:R-:W-:Y:S01]  /*0260*/  IMAD.X R9, RZ, RZ, R3, P0 ;  /* 0x000000ffff097224 */ /* 0x000fe200000e0603 */
[----:B--2---:R0:W-:Y:S04]  /*0270*/  STS.64 [UR5+-0x8], R4 ;  /* 0xfffff804ff007988 */ /* 0x0041e80008000a05 */
[----:B---3--:R0:W-:Y:S01]  /*0280*/  STS.64 [UR5], R6 ;  /* 0x00000006ff007988 */ /* 0x0081e20008000a05 */
[----:B------:R-:W-:Y:S01]  /*0290*/  UIADD3 UR5, UPT, UPT, UR5, 0x10, URZ ;  /* 0x0000001005057890 */ /* 0x000fe2000fffe0ff */
[----:B------:R-:W-:Y:S11]  /*02a0*/  BRA.U UP1, `(.L_x_2) ;  /* 0xfffffffd01c87547 */ /* 0x000ff6000b83ffff */
.L_x_1:
[----:B------:R-:W-:Y:S05]  /*02b0*/  BRA.U !UP0, `(.L_x_3) ;  /* 0x0000000108447547 */ /* 0x000fea000b800000 */
[----:B------:R-:W2:Y:S01]  /*02c0*/  S2UR UR9, SR_CgaCtaId ;  /* 0x00000000000979c3 */ /* 0x000ea20000008800 */
[----:B------:R-:W3:Y:S01]  /*02d0*/  LDCU.64 UR6, c[0x0][0x380] ;  /* 0x00007000ff0677ac */ /* 0x000ee20008000a00 */
[----:B------:R-:W-:Y:S01]  /*02e0*/  UMOV UR5, 0x400 ;  /* 0x0000040000057882 */ /* 0x000fe20000000000 */
[----:B------:R-:W-:Y:S02]  /*02f0*/  UIADD3 UR8, UPT, UPT, -UR8, URZ, URZ ;  /* 0x000000ff08087290 */ /* 0x000fe4000fffe1ff */
[----:B---3--:R-:W-:Y:S02]  /*0300*/  UIMAD.WIDE.U32 UR6, UR4, 0x4, UR6 ;  /* 0x00000004040678a5 */ /* 0x008fe4000f8e0006 */
[----:B--2---:R-:W-:-:S04]  /*0310*/  ULEA UR5, UR9, UR5, 0x18 ;  /* 0x0000000509057291 */ /* 0x004fc8000f8ec0ff */
[----:B------:R-:W-:-:S12]  /*0320*/  ULEA UR4, UR4, UR5, 0x2 ;  /* 0x0000000504047291 */ /* 0x000fd8000f8e10ff */
.L_x_4:
[----:B--2---:R-:W-:Y:S01]  /*0330*/  IMAD.U32 R2, RZ, RZ, UR6 ;  /* 0x00000006ff027e24 */ /* 0x004fe2000f8e00ff */
[----:B------:R-:W-:-:S05]  /*0340*/  MOV R3, UR7 ;  /* 0x0000000700037c02 */ /* 0x000fca0008000f00 */
[----:B------:R-:W2:Y:S01]  /*0350*/  LDG.E R2, desc[UR16][R2.64] ;  /* 0x0000001002027981 */ /* 0x000ea2000c1e1900 */
[----:B------:R-:W-:Y:S02]  /*0360*/  UIADD3 UR6, UP0, UPT, UR6, 0x4, URZ ;  /* 0x0000000406067890 */ /* 0x000fe4000ff1e0ff */
[----:B------:R-:W-:Y:S02]  /*0370*/  UIADD3 UR8, UPT, UPT, UR8, 0x1, URZ ;  /* 0x0000000108087890 */ /* 0x000fe4000fffe0ff */
[----:B------:R-:W-:Y:S02]  /*0380*/  UIADD3.X UR7, UPT, UPT, URZ, UR7, URZ, UP0, !UPT ;  /* 0x00000007ff077290 */ /* 0x000fe400087fe4ff */
[----:B------:R-:W-:Y:S01]  /*0390*/  UISETP.NE.AND UP0, UPT, UR8, URZ, UPT ;  /* 0x000000ff0800728c */ /* 0x000fe2000bf05270 */
[----:B--2---:R2:W-:Y:S01]  /*03a0*/  STS [UR4], R2 ;  /* 0x00000002ff007988 */ /* 0x0045e20008000804 */
[----:B------:R-:W-:-:S07]  /*03b0*/  UIADD3 UR4, UPT, UPT, UR4, 0x4, URZ ;  /* 0x0000000404047890 */ /* 0x000fce000fffe0ff */
[----:B------:R-:W-:Y:S05]  /*03c0*/  BRA.U UP0, `(.L_x_4) ;  /* 0xfffffffd00d87547 */ /* 0x000fea000b83ffff */
.L_x_3:
[----:B------:R-:W-:Y:S01]  /*03d0*/  IMAD.MOV.U32 R3, RZ, RZ, 0x1 ;  /* 0x00000001ff037424 */ /* 0x000fe200078e00ff */
[----:B-1----:R-:W-:-:S07]  /*03e0*/  LEA R0, R0, 0x2, 0x1 ;  /* 0x0000000200007811 */ /* 0x002fce00078e08ff */
.L_x_5:
[----:B--2---:R-:W-:Y:S01]  /*03f0*/  IMAD R2, R0, R3, RZ ;  /* 0x0000000300027224 */ /* 0x004fe200078e02ff */
[----:B------:R-:W-:-:S03]  /*0400*/  UMOV UR4, UR13 ;  /* 0x0000000d00047c82 */ /* 0x000fc60008000000 */
[----:B0-----:R-:W-:-:S05]  /*0410*/  VIADD R4, R2, 0xffffffff ;  /* 0xffffffff02047836 */ /* 0x001fca0000000000 */
[----:B------:R-:W-:-:S13]  /*0420*/  ISETP.GE.AND P0, PT, R4, UR14, PT ;  /* 0x0000000e04007c0c */ /* 0x000fda000bf06270 */
[----:B------:R-:W-:-:S04]  /*0430*/  @!P0 IADD3 R2, PT, PT, R2, -R3, RZ ;  /* 0x8000000302028210 */ /* 0x000fc80007ffe0ff */
[----:B------:R-:W-:-:S05]  /*0440*/  @!P0 LEA R2, R2, UR12, 0x2 ;  /* 0x0000000c02028c11 */ /* 0x000fca000f8e10ff */
[C---:B------:R-:W-:Y:S01]  /*0450*/  @!P0 IMAD R4, R3.reuse, 0x4, R2 ;  /* 0x0000000403048824 */ /* 0x040fe200078e0202 */
[----:B------:R-:W-:Y:S01]  /*0460*/  SHF.L.U32 R3, R3, 0x1, RZ ;  /* 0x0000000103037819 */ /* 0x000fe200000006ff */
[----:B------:R-:W-:Y:S04]  /*0470*/  @!P0 LDS R2, [R2+-0x4] ;  /* 0xfffffc0002028984 */ /* 0x000fe80000000800 */
[----:B------:R-:W0:Y:S02]  /*0480*/  @!P0 LDS R5, [R4+-0x4] ;  /* 0xfffffc0004058984 */ /* 0x000e240000000800 */
[----:B0-----:R-:W-:-:S05]  /*0490*/  @!P0 IMAD.IADD R5, R2, 0x1, R5 ;  /* 0x0000000102058824 */ /* 0x001fca00078e0205 */
[----:B------:R1:W-:Y:S01]  /*04a0*/  @!P0 STS [R4+-0x4], R5 ;  /* 0xfffffc0504008388 */ /* 0x0003e20000000800 */
[----:B------:R-:W-:Y:S01]  /*04b0*/  BAR.SYNC.DEFER_BLOCKING 0x0 ;  /* 0x0000000000007b1d */ /* 0x000fe20000010000 */
[----:B------:R-:W-:-:S13]  /*04c0*/  ISETP.GT.U32.AND P0, PT, R3, UR4, PT ;  /* 0x0000000403007c0c */ /* 0x000fda000bf04070 */
[----:B-1----:R-:W-:Y:S05]  /*04d0*/  @!P0 BRA `(.L_x_5) ;  /* 0xfffffffc00c48947 */ /* 0x002fea000383ffff */
.L_x_0:
[----:B------:R-:W0:Y:S01]  /*04e0*/  S2R R13, SR_TID.X ;  /* 0x00000000000d7919 */ /* 0x000e220000002100 */
[----:B------:R-:W-:-:S09]  /*04f0*/  UISETP.GE.U32.AND UP0, UPT, UR4, 0x2, UPT ;  /* 0x000000020400788c */ /* 0x000fd2000bf06070 */
[----:B------:R-:W-:Y:S05]  /*0500*/  BRA.U !UP0, `(.L_x_6) ;  /* 0x0000000108547547 */ /* 0x000fea000b800000 */
[----:B------:R-:W1:Y:S01]  /*0510*/  S2R R0, SR_TID.X ;  /* 0x0000000000007919 */ /* 0x000e620000002100 */
[----:B------:R-:W2:Y:S01]  /*0520*/  S2UR UR6, SR_CgaCtaId ;  /* 0x00000000000679c3 */ /* 0x000ea20000008800 */
[----:B------:R-:W-:Y:S01]  /*0530*/  ULEA.HI UR4, UR4, UR4, URZ, 0x1 ;  /* 0x0000000404047291 */ /* 0x000fe2000f8f08ff */
[----:B------:R-:W-:-:S03]  /*0540*/  UMOV UR5, 0x400 ;  /* 0x0000040000057882 */ /* 0x000fc60000000000 */
[----:B------:R-:W-:Y:S02]  /*0550*/  USHF.R.S32.HI UR4, URZ, 0x1, UR4 ;  /* 0x00000001ff047899 */ /* 0x000fe40008011404 */
[----:B--2---:R-:W-:Y:S01]  /*0560*/  ULEA UR5, UR6, UR5, 0x18 ;  /* 0x0000000506057291 */ /* 0x004fe2000f8ec0ff */
[----:B-1----:R-:W-:-:S03]  /*0570*/  LEA R7, R0, 0x2, 0x1 ;  /* 0x0000000200077811 */ /* 0x002fc600078e08ff */
[----:B------:R-:W-:-:S08]  /*0580*/  IMAD.U32 R0, RZ, RZ, UR4 ;  /* 0x00000004ff007e24 */ /* 0x000fd0000f8e00ff */
.L_x_7:
[----:B------:R-:W-:Y:S01]  /*0590*/  IMAD R3, R7, R0, RZ ;  /* 0x0000000007037224 */ /* 0x000fe200078e02ff */
[----:B------:R-:W-:Y:S04]  /*05a0*/  BAR.SYNC.DEFER_BLOCKING 0x0 ;  /* 0x0000000000007b1d */ /* 0x000fe80000010000 */
[----:B------:R-:W-:-:S04]  /*05b0*/  IADD3 R2, PT, PT, R3, -0x1, R0 ;  /* 0xffffffff03027810 */ /* 0x000fc80007ffe000 */
[----:B------:R-:W-:-:S13]  /*05c0*/  ISETP.GE.U32.AND P0, PT, R2, UR14, PT ;  /* 0x0000000e02007c0c */ /* 0x000fda000bf06070 */
[----:B------:R-:W-:-:S05]  /*05d0*/  @!P0 LEA R3, R3, UR5, 0x2 ;  /* 0x0000000503038c11 */ /* 0x000fca000f8e10ff */
[----:B------:R-:W-:Y:S02]  /*05e0*/  @!P0 IMAD R2, R0, 0x4, R3 ;  /* 0x0000000400028824 */ /* 0x000fe400078e0203 */
[----:B------:R-:W-:Y:S04]  /*05f0*/  @!P0 LDS R3, [R3+-0x4] ;  /* 0xfffffc0003038984 */ /* 0x000fe80000000800 */
[----:B------:R-:W1:Y:S02]  /*0600*/  @!P0 LDS R4, [R2+-0x4] ;  /* 0xfffffc0002048984 */ /* 0x000e640000000800 */
[----:B-1----:R-:W-:-:S05]  /*0610*/  @!P0 IADD3 R5, PT, PT, R3, R4, RZ ;  /* 0x0000000403058210 */ /* 0x002fca0007ffe0ff */
[----:B------:R1:W-:Y:S01]  /*0620*/  @!P0 STS [R2+-0x4], R5 ;  /* 0xfffffc0502008388 */ /* 0x0003e20000000800 */
[----:B------:R-:W-:Y:S02]  /*0630*/  ISETP.GT.U32.AND P0, PT, R0, 0x1, PT ;  /* 0x000000010000780c */ /* 0x000fe40003f04070 */
[----:B------:R-:W-:-:S11]  /*0640*/  SHF.R.U32.HI R0, RZ, 0x1, R0 ;  /* 0x00000001ff007819 */ /* 0x000fd60000011600 */
[----:B-1----:R-:W-:Y:S05]  /*0650*/  @P0 BRA `(.L_x_7) ;  /* 0xfffffffc00cc0947 */ /* 0x002fea000383ffff */
.L_x_6:
[----:B------:R-:W1:Y:S08]  /*0660*/  S2UR UR5, SR_CgaCtaId ;  /* 0x00000000000579c3 */ /* 0x000e700000008800 */
[----:B------:R-:W-:Y:S06]  /*0670*/  BAR.SYNC.DEFER_BLOCKING 0x0 ;  /* 0x0000000000007b1d */ /* 0x000fec0000010000 */
[----:B------:R-:W-:-:S02]  /*0680*/  UMOV UR4, 0x400 ;  /* 0x0000040000047882 */ /* 0x000fc40000000000 */
[----:B------:R-:W2:Y:S08]  /*0690*/  LDC R9, c[0x0][0x390] ;  /* 0x0000e400ff097b82 */ /* 0x000eb00000000800 */
[----:B------:R-:W3:Y:S01]  /*06a0*/  LDC.64 R4, c[0x0][0x388] ;  /* 0x0000e200ff047b82 */ /* 0x000ee20000000a00 */
[----:B-1----:R-:W-:-:S06]  /*06b0*/  ULEA UR4, UR5, UR4, 0x18 ;  /* 0x0000000405047291 */ /* 0x002fcc000f8ec0ff */
[----:B0-----:R-:W-:-:S05]  /*06c0*/  LEA R0, R13, UR4, 0x2 ;  /* 0x000000040d007c11 */ /* 0x001fca000f8e10ff */
[----:B--2---:R-:W-:Y:S01]  /*06d0*/  IMAD R6, R9, 0x4, R0 ;  /* 0x0000000409067824 */ /* 0x004fe200078e0200 */
[----:B------:R-:W0:Y:S01]  /*06e0*/  LDS R7, [R0] ;  /* 0x0000000000077984 */ /* 0x000e220000000800 */
[----:B------:R-:W-:-:S03]  /*06f0*/  IADD3 R9, PT, PT, R13, R9, RZ ;  /* 0x000000090d097210 */ /* 0x000fc60007ffe0ff */
[----:B------:R-:W1:Y:S01]  /*0700*/  LDS R11, [R6] ;  /* 0x00000000060b7984 */ /* 0x000e620000000800 */
[----:B---3--:R-:W-:-:S04]  /*0710*/  IMAD.WIDE.U32 R2, R13, 0x4, R4 ;  /* 0x000000040d027825 */ /* 0x008fc800078e0004 */
[----:B------:R-:W-:Y:S01]  /*0720*/  IMAD.WIDE.U32 R4, R9, 0x4, R4 ;  /* 0x0000000409047825 */ /* 0x000fe200078e0004 */
[----:B0-----:R-:W-:Y:S04]  /*0730*/  STG.E desc[UR16][R2.64], R7 ;  /* 0x0000000702007986 */ /* 0x001fe8000c101910 */
[----:B-1----:R-:W-:Y:S01]  /*0740*/  STG.E desc[UR16][R4.64], R11 ;  /* 0x0000000b04007986 */ /* 0x002fe2000c101910 */
[----:B------:R-:W-:Y:S05]  /*0750*/  EXIT ;  /* 0x000000000000794d */ /* 0x000fea0003800000 */
.L_x_8:
[----:B------:R-:W-:-:S00]  /*0760*/  BRA `(.L_x_8) ;  /* 0xfffffffc00fc7947 */ /* 0x000fc0000383ffff */
[----:B------:R-:W-:-:S00]  /*0770*/  NOP ;  /* 0x0000000000007918 */ /* 0x000fc00000000000 */
        /* <DEDUP_REMOVED lines=8> */
.L_x_9:


//--------------------- .nv.shared._Z23Reduction_Parallel_ScanPiS_i --------------------------
	.section	.nv.shared._Z23Reduction_Parallel_ScanPiS_i,"aw",@nobits
	.sectionflags	@""
	.align	4
.nv.shared._Z23Reduction_Parallel_ScanPiS_i:
	.zero		1104


//--------------------- .nv.shared.reserved.0     --------------------------
	.section	.nv.shared.reserved.0,"aw",@nobits
	.weak		__nv_reservedSMEM_offset_0_alias
	.size		__nv_reservedSMEM_offset_0_alias, 0, 64
	.other		__nv_reservedSMEM_offset_0_alias,@"STO_CUDA_RESERVED_SHARED STV_DEFAULT"
__nv_reservedSMEM_offset_0_alias:
	.zero		0
	.zero		64


//--------------------- .nv.constant0._Z23Reduction_Parallel_ScanPiS_i --------------------------
	.section	.nv.constant0._Z23Reduction_Parallel_ScanPiS_i,"a",@progbits
	.sectionflags	@""
	.align	4
.nv.constant0._Z23Reduction_Parallel_ScanPiS_i:
	.zero		916


//--------------------- SYMBOLS --------------------------

	.type		.nv.reservedSmem.offset0,@object
	.size		.nv.reservedSmem.offset0,0x4
	.type		.nv.reservedSmem.cap,@object
	.size		.nv.reservedSmem.cap,0x4
